	.headerflags	@"EF_CUDA_TEXMODE_UNIFIED EF_CUDA_64BIT_ADDRESS EF_CUDA_ACCELERATORS EF_CUDA_SM90 EF_CUDA_VIRTUAL_SM(EF_CUDA_SM90)"
	.elftype	@"ET_EXEC"


//--------------------- .nv.info                  --------------------------
	.section	.nv.info,"",@"SHT_CUDA_INFO"
	.align	4


	//----- nvinfo : EIATTR_REGCOUNT
	.align		4
        /*0000*/ 	.byte	0x04, 0x2f
        /*0002*/ 	.short	(.L_1 - .L_0)
	.align		4
.L_0:
        /*0004*/ 	.word	index@(triton_poi_fused_max_pool2d_with_indices_8)
        /*0008*/ 	.word	0x00000020


	//----- nvinfo : EIATTR_MIN_STACK_SIZE
	.align		4
.L_1:
        /*000c*/ 	.byte	0x04, 0x12
        /*000e*/ 	.short	(.L_3 - .L_2)
	.align		4
.L_2:
        /*0010*/ 	.word	index@(triton_poi_fused_max_pool2d_with_indices_8)
        /*0014*/ 	.word	0x00000000


	//----- nvinfo : EIATTR_FRAME_SIZE
	.align		4
.L_3:
        /*0018*/ 	.byte	0x04, 0x11
        /*001a*/ 	.short	(.L_5 - .L_4)
	.align		4
.L_4:
        /*001c*/ 	.word	index@(triton_poi_fused_max_pool2d_with_indices_8)
        /*0020*/ 	.word	0x00000000


	//----- nvinfo : EIATTR_MIN_STACK_SIZE
	.align		4
.L_5:
        /*0024*/ 	.byte	0x04, 0x12
        /*0026*/ 	.short	(.L_7 - .L_6)
	.align		4
.L_6:
        /*0028*/ 	.word	index@(triton_poi_fused_max_pool2d_with_indices_8)
        /*002c*/ 	.word	0x00000000
.L_7:


//--------------------- .nv.info.triton_poi_fused_max_pool2d_with_indices_8 --------------------------
	.section	.nv.info.triton_poi_fused_max_pool2d_with_indices_8,"",@"SHT_CUDA_INFO"
	.sectionflags	@""
	.align	4


	//----- nvinfo : EIATTR_CUDA_API_VERSION
	.align		4
        /*0000*/ 	.byte	0x04, 0x37
        /*0002*/ 	.short	(.L_9 - .L_8)
.L_8:
        /*0004*/ 	.word	0x0000007c


	//----- nvinfo : EIATTR_KPARAM_INFO
	.align		4
.L_9:
        /*0008*/ 	.byte	0x04, 0x17
        /*000a*/ 	.short	(.L_11 - .L_10)
.L_10:
        /*000c*/ 	.word	0x00000000
        /*0010*/ 	.short	0x0003
        /*0012*/ 	.short	0x0018
        /*0014*/ 	.byte	0x00, 0xf0, 0x11, 0x00


	//----- nvinfo : EIATTR_KPARAM_INFO
	.align		4
.L_11:
        /*0018*/ 	.byte	0x04, 0x17
        /*001a*/ 	.short	(.L_13 - .L_12)
.L_12:
        /*001c*/ 	.word	0x00000000
        /*0020*/ 	.short	0x0002
        /*0022*/ 	.short	0x0010
        /*0024*/ 	.byte	0x00, 0xf4, 0x21, 0x00


	//----- nvinfo : EIATTR_KPARAM_INFO
	.align		4
.L_13:
        /*0028*/ 	.byte	0x04, 0x17
        /*002a*/ 	.short	(.L_15 - .L_14)
.L_14:
        /*002c*/ 	.word	0x00000000
        /*0030*/ 	.short	0x0001
        /*0032*/ 	.short	0x0008
        /*0034*/ 	.byte	0x00, 0xf4, 0x21, 0x00


	//----- nvinfo : EIATTR_KPARAM_INFO
	.align		4
.L_15:
        /*0038*/ 	.byte	0x04, 0x17
        /*003a*/ 	.short	(.L_17 - .L_16)
.L_16:
        /*003c*/ 	.word	0x00000000
        /*0040*/ 	.short	0x0000
        /*0042*/ 	.short	0x0000
        /*0044*/ 	.byte	0x00, 0xf4, 0x21, 0x00


	//----- nvinfo : EIATTR_SPARSE_MMA_MASK
	.align		4
.L_17:
        /*0048*/ 	.byte	0x03, 0x50
        /*004a*/ 	.short	0x0000


	//----- nvinfo : EIATTR_MAXREG_COUNT
	.align		4
        /*004c*/ 	.byte	0x03, 0x1b
        /*004e*/ 	.short	0x00ff


	//----- nvinfo : EIATTR_EXIT_INSTR_OFFSETS
	.align		4
        /*0050*/ 	.byte	0x04, 0x1c
        /*0052*/ 	.short	(.L_19 - .L_18)


	//   ....[0]....
.L_18:
        /*0054*/ 	.word	0x00000f70


	//----- nvinfo : EIATTR_REQNTID
	.align		4
.L_19:
        /*0058*/ 	.byte	0x04, 0x10
        /*005a*/ 	.short	(.L_21 - .L_20)
.L_20:
        /*005c*/ 	.word	0x00000080
        /*0060*/ 	.word	0x00000001
        /*0064*/ 	.word	0x00000001


	//----- nvinfo : EIATTR_CBANK_PARAM_SIZE
	.align		4
.L_21:
        /*0068*/ 	.byte	0x03, 0x19
        /*006a*/ 	.short	0x001c


	//----- nvinfo : EIATTR_PARAM_CBANK
	.align		4
        /*006c*/ 	.byte	0x04, 0x0a
        /*006e*/ 	.short	(.L_23 - .L_22)
	.align		4
.L_22:
        /*0070*/ 	.word	index@(.nv.constant0.triton_poi_fused_max_pool2d_with_indices_8)
        /*0074*/ 	.short	0x0210
        /*0076*/ 	.short	0x001c


	//----- nvinfo : EIATTR_SW_WAR
	.align		4
.L_23:
        /*0078*/ 	.byte	0x04, 0x36
        /*007a*/ 	.short	(.L_25 - .L_24)
.L_24:
        /*007c*/ 	.word	0x00000008
.L_25:


//--------------------- .nv.callgraph             --------------------------
	.section	.nv.callgraph,"",@"SHT_CUDA_CALLGRAPH"
	.align	4
	.sectionentsize	8
	.align		4
        /*0000*/ 	.word	0x00000000
	.align		4
        /*0004*/ 	.word	0xffffffff
	.align		4
        /*0008*/ 	.word	0x00000000
	.align		4
        /*000c*/ 	.word	0xfffffffe
	.align		4
        /*0010*/ 	.word	0x00000000
	.align		4
        /*0014*/ 	.word	0xfffffffd
	.align		4
        /*0018*/ 	.word	0x00000000
	.align		4
        /*001c*/ 	.word	0xfffffffc


//--------------------- .text.triton_poi_fused_max_pool2d_with_indices_8 --------------------------
	.section	.text.triton_poi_fused_max_pool2d_with_indices_8,"ax",@progbits
	.align	128
        .global         triton_poi_fused_max_pool2d_with_indices_8
        .type           triton_poi_fused_max_pool2d_with_indices_8,@function
        .size           triton_poi_fused_max_pool2d_with_indices_8,(.L_x_1 - triton_poi_fused_max_pool2d_with_indices_8)
        .other          triton_poi_fused_max_pool2d_with_indices_8,@"STO_CUDA_ENTRY STV_DEFAULT"
triton_poi_fused_max_pool2d_with_indices_8:
.text.triton_poi_fused_max_pool2d_with_indices_8:
[----:B------:R-:W-:Y:S01]  /*0000*/  LDC R1, c[0x0][0x28] ;  /* 0x00000a00ff017b82 */ /* 0x000fe20000000800 */
[----:B------:R-:W1:Y:S07]  /*0010*/  S2R R0, SR_TID.X ;  /* 0x0000000000007919 */ /* 0x000e6e0000002100 */
[----:B------:R-:W2:Y:S01]  /*0020*/  LDC.64 R20, c[0x0][0x210] ;  /* 0x00008400ff147b82 */ /* 0x000ea20000000a00 */
[----:B------:R-:W-:Y:S02]  /*0030*/  CS2R R8, SRZ ;  /* 0x0000000000087805 */ /* 0x000fe4000001ff00 */
[----:B------:R-:W-:Y:S01]  /*0040*/  CS2R R10, SRZ ;  /* 0x00000000000a7805 */ /* 0x000fe2000001ff00 */
[----:B------:R-:W3:Y:S01]  /*0050*/  S2R R3, SR_CTAID.X ;  /* 0x0000000000037919 */ /* 0x000ee20000002500 */
[----:B------:R-:W-:Y:S01]  /*0060*/  ULDC.64 UR4, c[0x0][0x208] ;  /* 0x0000820000047ab9 */ /* 0x000fe20000000a00 */
[----:B------:R-:W-:-:S02]  /*0070*/  CS2R R12, SRZ ;  /* 0x00000000000c7805 */ /* 0x000fc4000001ff00 */
[----:B------:R-:W-:Y:S02]  /*0080*/  CS2R R14, SRZ ;  /* 0x00000000000e7805 */ /* 0x000fe4000001ff00 */
[----:B------:R-:W-:Y:S01]  /*0090*/  CS2R R16, SRZ ;  /* 0x0000000000107805 */ /* 0x000fe2000001ff00 */
[----:B------:R-:W-:Y:S01]  /*00a0*/  ULDC.64 UR6, c[0x0][0x220] ;  /* 0x0000880000067ab9 */ /* 0x000fe20000000a00 */
[----:B-1----:R-:W-:-:S05]  /*00b0*/  IMAD.SHL.U32 R0, R0, 0x4, RZ ;  /* 0x0000000400007824 */ /* 0x002fca00078e00ff */
[----:B------:R-:W-:-:S05]  /*00c0*/  LOP3.LUT R0, R0, 0x1fc, RZ, 0xc0, !PT ;  /* 0x000001fc00007812 */ /* 0x000fca00078ec0ff */
[----:B---3--:R-:W-:-:S04]  /*00d0*/  IMAD R0, R3, 0x200, R0 ;  /* 0x0000020003007824 */ /* 0x008fc800078e0200 */
[----:B------:R-:W-:-:S05]  /*00e0*/  IMAD.HI R2, R0, 0x2aaaaaab, RZ ;  /* 0x2aaaaaab00027827 */ /* 0x000fca00078e02ff */
[----:B------:R-:W-:-:S04]  /*00f0*/  SHF.R.U32.HI R3, RZ, 0x1f, R2 ;  /* 0x0000001fff037819 */ /* 0x000fc80000011602 */
[CC--:B------:R-:W-:Y:S02]  /*0100*/  LEA.HI.SX32 R5, R2.reuse, R3.reuse, 0x1d ;  /* 0x0000000302057211 */ /* 0x0c0fe400078feaff */
[----:B------:R-:W-:Y:S02]  /*0110*/  LEA.HI.SX32 R3, R2, R3, 0x19 ;  /* 0x0000000302037211 */ /* 0x000fe400078fcaff */
[----:B------:R-:W-:Y:S02]  /*0120*/  SHF.R.S32.HI R2, RZ, 0x1f, R5 ;  /* 0x0000001fff027819 */ /* 0x000fe40000011405 */
[----:B------:R-:W-:Y:S02]  /*0130*/  LEA.HI R6, R3, R3, RZ, 0x4 ;  /* 0x0000000303067211 */ /* 0x000fe400078f20ff */
[----:B------:R-:W-:Y:S01]  /*0140*/  LEA.HI R4, R2, R5, RZ, 0x4 ;  /* 0x0000000502047211 */ /* 0x000fe200078f20ff */
[----:B------:R-:W-:Y:S01]  /*0150*/  IMAD R2, R5, -0x30, R0 ;  /* 0xffffffd005027824 */ /* 0x000fe200078e0200 */
[----:B------:R-:W-:-:S02]  /*0160*/  LOP3.LUT R6, R6, 0xfffffff0, RZ, 0xc0, !PT ;  /* 0xfffffff006067812 */ /* 0x000fc400078ec0ff */
[----:B------:R-:W-:Y:S01]  /*0170*/  LOP3.LUT R4, R4, 0xfffffff0, RZ, 0xc0, !PT ;  /* 0xfffffff004047812 */ /* 0x000fe200078ec0ff */
[C---:B------:R-:W-:Y:S02]  /*0180*/  IMAD R7, R3.reuse, 0xc00, R2 ;  /* 0x00000c0003077824 */ /* 0x040fe400078e0202 */
[----:B------:R-:W-:Y:S02]  /*0190*/  IMAD.IADD R3, R3, 0x1, -R6 ;  /* 0x0000000103037824 */ /* 0x000fe400078e0a06 */
[----:B------:R-:W-:Y:S01]  /*01a0*/  IMAD.IADD R22, R5, 0x1, -R4 ;  /* 0x0000000105167824 */ /* 0x000fe200078e0a04 */
[----:B------:R-:W-:Y:S02]  /*01b0*/  CS2R R4, SRZ ;  /* 0x0000000000047805 */ /* 0x000fe4000001ff00 */
[----:B------:R-:W-:Y:S01]  /*01c0*/  ISETP.GT.AND P1, PT, R3, RZ, PT ;  /* 0x000000ff0300720c */ /* 0x000fe20003f24270 */
[C---:B------:R-:W-:Y:S01]  /*01d0*/  IMAD R2, R22.reuse, 0x60, R7 ;  /* 0x0000006016027824 */ /* 0x040fe200078e0207 */
[----:B------:R-:W-:-:S02]  /*01e0*/  ISETP.GT.AND P0, PT, R22, RZ, PT ;  /* 0x000000ff1600720c */ /* 0x000fc40003f04270 */
[----:B------:R-:W-:Y:S02]  /*01f0*/  CS2R R6, SRZ ;  /* 0x0000000000067805 */ /* 0x000fe4000001ff00 */
[----:B------:R-:W-:Y:S01]  /*0200*/  ISETP.GT.AND P1, PT, R22, -0x1, P1 ;  /* 0xffffffff1600780c */ /* 0x000fe20000f24270 */
[C---:B------:R-:W-:Y:S01]  /*0210*/  VIADD R19, R2.reuse, 0xfffff9d0 ;  /* 0xfffff9d002137836 */ /* 0x040fe20000000000 */
[----:B------:R-:W-:Y:S01]  /*0220*/  ISETP.GT.AND P2, PT, R3, RZ, P0 ;  /* 0x000000ff0300720c */ /* 0x000fe20000744270 */
[----:B------:R-:W-:Y:S02]  /*0230*/  VIADD R25, R2, 0xfffffa00 ;  /* 0xfffffa0002197836 */ /* 0x000fe40000000000 */
[----:B--2---:R-:W-:-:S04]  /*0240*/  IMAD.WIDE R18, R19, 0x4, R20 ;  /* 0x0000000413127825 */ /* 0x004fc800078e0214 */
[----:B------:R-:W-:-:S05]  /*0250*/  IMAD.WIDE R24, R25, 0x4, R20 ;  /* 0x0000000419187825 */ /* 0x000fca00078e0214 */
[----:B------:R-:W2:Y:S04]  /*0260*/  @P1 LDG.E.128 R8, desc[UR4][R24.64] ;  /* 0x0000000418081981 */ /* 0x000ea8000c1e1d00 */
[----:B------:R1:W3:Y:S01]  /*0270*/  @P2 LDG.E.128 R4, desc[UR4][R18.64] ;  /* 0x0000000412042981 */ /* 0x0002e2000c1e1d00 */
[----:B------:R-:W-:-:S04]  /*0280*/  VIADD R27, R2, 0xfffffa30 ;  /* 0xfffffa30021b7836 */ /* 0x000fc80000000000 */
[----:B------:R-:W-:-:S05]  /*0290*/  IMAD.WIDE R26, R27, 0x4, R20 ;  /* 0x000000041b1a7825 */ /* 0x000fca00078e0214 */
[----:B------:R-:W4:Y:S01]  /*02a0*/  @P1 LDG.E.128 R12, desc[UR4][R26.64] ;  /* 0x000000041a0c1981 */ /* 0x000f22000c1e1d00 */
[C---:B------:R-:W-:Y:S02]  /*02b0*/  ISETP.GT.AND P0, PT, R3.reuse, -0x1, P0 ;  /* 0xffffffff0300780c */ /* 0x040fe40000704270 */
[----:B-1----:R-:W-:Y:S02]  /*02c0*/  CS2R R18, SRZ ;  /* 0x0000000000127805 */ /* 0x002fe4000001ff00 */
[----:B------:R-:W-:Y:S01]  /*02d0*/  LOP3.LUT R3, R3, R22, RZ, 0xfc, !PT ;  /* 0x0000001603037212 */ /* 0x000fe200078efcff */
[----:B------:R-:W-:Y:S01]  /*02e0*/  VIADD R29, R2, 0x30 ;  /* 0x00000030021d7836 */ /* 0x000fe20000000000 */
[----:B--2---:R-:W-:Y:S02]  /*02f0*/  SEL R8, R8, 0xff800000, P1 ;  /* 0xff80000008087807 */ /* 0x004fe40000800000 */
[----:B---3--:R-:W-:Y:S02]  /*0300*/  SEL R23, R4, 0xff800000, P2 ;  /* 0xff80000004177807 */ /* 0x008fe40001000000 */
[----:B------:R-:W-:-:S02]  /*0310*/  SEL R24, R5, 0xff800000, P2 ;  /* 0xff80000005187807 */ /* 0x000fc40001000000 */
[----:B------:R-:W-:Y:S02]  /*0320*/  FSETP.GT.AND P5, PT, R8, R23, PT ;  /* 0x000000170800720b */ /* 0x000fe40003fa4000 */
[----:B------:R-:W-:Y:S01]  /*0330*/  SEL R9, R9, 0xff800000, P1 ;  /* 0xff80000009097807 */ /* 0x000fe20000800000 */
[----:B------:R-:W-:Y:S01]  /*0340*/  VIADD R5, R2, 0xffffffd0 ;  /* 0xffffffd002057836 */ /* 0x000fe20000000000 */
[----:B------:R-:W-:Y:S02]  /*0350*/  SEL R25, R6, 0xff800000, P2 ;  /* 0xff80000006197807 */ /* 0x000fe40001000000 */
[----:B------:R-:W-:Y:S02]  /*0360*/  FSETP.GT.AND P6, PT, R9, R24, PT ;  /* 0x000000180900720b */ /* 0x000fe40003fc4000 */
[----:B------:R-:W-:Y:S01]  /*0370*/  SEL R10, R10, 0xff800000, P1 ;  /* 0xff8000000a0a7807 */ /* 0x000fe20000800000 */
[----:B------:R-:W-:Y:S01]  /*0380*/  IMAD.WIDE R4, R5, 0x4, R20 ;  /* 0x0000000405047825 */ /* 0x000fe200078e0214 */
[----:B------:R-:W-:-:S02]  /*0390*/  SEL R7, R7, 0xff800000, P2 ;  /* 0xff80000007077807 */ /* 0x000fc40001000000 */
[----:B------:R-:W-:Y:S02]  /*03a0*/  FSETP.NAN.AND P2, PT, R8, R8, PT ;  /* 0x000000080800720b */ /* 0x000fe40003f48000 */
[----:B------:R-:W-:Y:S01]  /*03b0*/  FSETP.GT.AND P3, PT, R10, R25, PT ;  /* 0x000000190a00720b */ /* 0x000fe20003f64000 */
[----:B------:R1:W2:Y:S01]  /*03c0*/  @P0 LDG.E.128 R16, desc[UR4][R4.64] ;  /* 0x0000000404100981 */ /* 0x0002a2000c1e1d00 */
[----:B------:R-:W-:Y:S02]  /*03d0*/  SEL R28, R11, 0xff800000, P1 ;  /* 0xff8000000b1c7807 */ /* 0x000fe40000800000 */
[----:B------:R-:W-:Y:S02]  /*03e0*/  @!P5 SEL R8, R8, R23, P2 ;  /* 0x000000170808d207 */ /* 0x000fe40001000000 */
[----:B------:R-:W-:Y:S02]  /*03f0*/  FSETP.NAN.AND P2, PT, R9, R9, PT ;  /* 0x000000090900720b */ /* 0x000fe40003f48000 */
[----:B------:R-:W-:-:S02]  /*0400*/  FSETP.GT.AND P4, PT, R28, R7, PT ;  /* 0x000000071c00720b */ /* 0x000fc40003f84000 */
[----:B------:R-:W-:Y:S02]  /*0410*/  @!P6 SEL R9, R9, R24, P2 ;  /* 0x000000180909e207 */ /* 0x000fe40001000000 */
[----:B------:R-:W-:-:S04]  /*0420*/  FSETP.NAN.AND P2, PT, R10, R10, PT ;  /* 0x0000000a0a00720b */ /* 0x000fc80003f48000 */
[----:B------:R-:W-:Y:S02]  /*0430*/  @!P3 SEL R10, R10, R25, P2 ;  /* 0x000000190a0ab207 */ /* 0x000fe40001000000 */
[----:B------:R-:W-:-:S04]  /*0440*/  FSETP.NAN.AND P2, PT, R28, R28, PT ;  /* 0x0000001c1c00720b */ /* 0x000fc80003f48000 */
[----:B------:R-:W-:Y:S02]  /*0450*/  @!P4 SEL R28, R28, R7, P2 ;  /* 0x000000071c1cc207 */ /* 0x000fe40001000000 */
[----:B------:R-:W-:Y:S02]  /*0460*/  ISETP.GT.AND P2, PT, R3, -0x1, PT ;  /* 0xffffffff0300780c */ /* 0x000fe40003f44270 */
[----:B-1----:R-:W-:Y:S02]  /*0470*/  CS2R R4, SRZ ;  /* 0x0000000000047805 */ /* 0x002fe4000001ff00 */
[----:B------:R-:W-:Y:S01]  /*0480*/  CS2R R6, SRZ ;  /* 0x0000000000067805 */ /* 0x000fe2000001ff00 */
[----:B------:R-:W-:-:S08]  /*0490*/  IMAD.WIDE R24, R2, 0x4, R20 ;  /* 0x0000000402187825 */ /* 0x000fd000078e0214 */
[----:B------:R1:W3:Y:S01]  /*04a0*/  @P2 LDG.E.128 R4, desc[UR4][R24.64] ;  /* 0x0000000418042981 */ /* 0x0002e2000c1e1d00 */
[----:B----4-:R-:W-:Y:S02]  /*04b0*/  SEL R15, R15, 0xff800000, P1 ;  /* 0xff8000000f0f7807 */ /* 0x010fe40000800000 */
[----:B------:R-:W-:Y:S02]  /*04c0*/  SEL R22, RZ, 0x1, !P4 ;  /* 0x00000001ff167807 */ /* 0x000fe40006000000 */
[----:B------:R-:W-:Y:S02]  /*04d0*/  FSETP.NAN.AND P4, PT, R15, R15, PT ;  /* 0x0000000f0f00720b */ /* 0x000fe40003f88000 */
[----:B------:R-:W-:Y:S02]  /*04e0*/  SEL R3, R14, 0xff800000, P1 ;  /* 0xff8000000e037807 */ /* 0x000fe40000800000 */
[----:B------:R-:W-:Y:S02]  /*04f0*/  SEL R26, RZ, 0x1, !P3 ;  /* 0x00000001ff1a7807 */ /* 0x000fe40005800000 */
[----:B------:R-:W-:-:S02]  /*0500*/  FSETP.NAN.AND P3, PT, R3, R3, PT ;  /* 0x000000030300720b */ /* 0x000fc40003f68000 */
[----:B-1----:R-:W-:Y:S02]  /*0510*/  SEL R24, R13, 0xff800000, P1 ;  /* 0xff8000000d187807 */ /* 0x002fe40000800000 */
[----:B------:R-:W-:Y:S02]  /*0520*/  SEL R13, RZ, 0x1, !P6 ;  /* 0x00000001ff0d7807 */ /* 0x000fe40007000000 */
[----:B------:R-:W-:Y:S02]  /*0530*/  SEL R23, R12, 0xff800000, P1 ;  /* 0xff8000000c177807 */ /* 0x000fe40000800000 */
[----:B------:R-:W-:Y:S02]  /*0540*/  FSETP.GEU.AND P6, PT, R28, R15, PT ;  /* 0x0000000f1c00720b */ /* 0x000fe40003fce000 */
[----:B------:R-:W-:Y:S02]  /*0550*/  FSETP.NAN.AND P1, PT, R24, R24, PT ;  /* 0x000000181800720b */ /* 0x000fe40003f28000 */
[----:B------:R-:W-:-:S02]  /*0560*/  @!P4 SEL R15, R15, R28, !P6 ;  /* 0x0000001c0f0fc207 */ /* 0x000fc40007000000 */
[----:B------:R-:W-:Y:S02]  /*0570*/  SEL R14, RZ, 0x1, !P5 ;  /* 0x00000001ff0e7807 */ /* 0x000fe40006800000 */
[----:B------:R-:W-:Y:S02]  /*0580*/  FSETP.GEU.AND P4, PT, R10, R3, PT ;  /* 0x000000030a00720b */ /* 0x000fe40003f8e000 */
[----:B------:R-:W-:Y:S02]  /*0590*/  FSETP.NAN.AND P5, PT, R23, R23, PT ;  /* 0x000000171700720b */ /* 0x000fe40003fa8000 */
[----:B------:R-:W-:Y:S02]  /*05a0*/  @!P3 SEL R3, R3, R10, !P4 ;  /* 0x0000000a0303b207 */ /* 0x000fe40006000000 */
[----:B------:R-:W-:-:S04]  /*05b0*/  FSETP.GEU.AND P3, PT, R9, R24, PT ;  /* 0x000000180900720b */ /* 0x000fc80003f6e000 */
[----:B------:R-:W-:Y:S02]  /*05c0*/  @!P1 SEL R24, R24, R9, !P3 ;  /* 0x0000000918189207 */ /* 0x000fe40005800000 */
[----:B------:R-:W-:Y:S02]  /*05d0*/  FSETP.GEU.AND P1, PT, R8, R23, PT ;  /* 0x000000170800720b */ /* 0x000fe40003f2e000 */
[----:B------:R-:W-:Y:S01]  /*05e0*/  CS2R R10, SRZ ;  /* 0x00000000000a7805 */ /* 0x000fe2000001ff00 */
[----:B------:R-:W-:Y:S01]  /*05f0*/  IMAD.WIDE R28, R29, 0x4, R20 ;  /* 0x000000041d1c7825 */ /* 0x000fe200078e0214 */
[----:B------:R-:W-:Y:S02]  /*0600*/  @!P5 SEL R23, R23, R8, !P1 ;  /* 0x000000081717d207 */ /* 0x000fe40004800000 */
[----:B------:R-:W-:-:S06]  /*0610*/  CS2R R8, SRZ ;  /* 0x0000000000087805 */ /* 0x000fcc000001ff00 */
[----:B------:R1:W4:Y:S01]  /*0620*/  @P2 LDG.E.128 R8, desc[UR4][R28.64] ;  /* 0x000000041c082981 */ /* 0x000322000c1e1d00 */
[----:B------:R-:W-:Y:S02]  /*0630*/  SEL R12, R22, 0x2, P6 ;  /* 0x00000002160c7807 */ /* 0x000fe40003000000 */
[----:B------:R-:W-:Y:S02]  /*0640*/  SEL R26, R26, 0x2, P4 ;  /* 0x000000021a1a7807 */ /* 0x000fe40002000000 */
[----:B------:R-:W-:Y:S02]  /*0650*/  SEL R13, R13, 0x2, P3 ;  /* 0x000000020d0d7807 */ /* 0x000fe40001800000 */
[----:B------:R-:W-:Y:S01]  /*0660*/  SEL R14, R14, 0x2, P1 ;  /* 0x000000020e0e7807 */ /* 0x000fe20000800000 */
[----:B-1----:R-:W-:Y:S01]  /*0670*/  VIADD R29, R2, 0x5d0 ;  /* 0x000005d0021d7836 */ /* 0x002fe20000000000 */
[----:B--2---:R-:W-:Y:S02]  /*0680*/  SEL R16, R16, 0xff800000, P0 ;  /* 0xff80000010107807 */ /* 0x004fe40000000000 */
[----:B------:R-:W-:-:S02]  /*0690*/  SEL R17, R17, 0xff800000, P0 ;  /* 0xff80000011117807 */ /* 0x000fc40000000000 */
[-C--:B------:R-:W-:Y:S02]  /*06a0*/  FSETP.NAN.AND P5, PT, R16, R16.reuse, PT ;  /* 0x000000101000720b */ /* 0x080fe40003fa8000 */
[----:B------:R-:W-:Y:S02]  /*06b0*/  FSETP.NAN.AND P6, PT, R17, R17, PT ;  /* 0x000000111100720b */ /* 0x000fe40003fc8000 */
[----:B------:R-:W-:Y:S02]  /*06c0*/  SEL R18, R18, 0xff800000, P0 ;  /* 0xff80000012127807 */ /* 0x000fe40000000000 */
[----:B------:R-:W-:Y:S02]  /*06d0*/  FSETP.GEU.AND P4, PT, R23, R16, PT ;  /* 0x000000101700720b */ /* 0x000fe40003f8e000 */
[----:B------:R-:W-:Y:S02]  /*06e0*/  FSETP.NAN.AND P3, PT, R18, R18, PT ;  /* 0x000000121200720b */ /* 0x000fe40003f68000 */
[----:B------:R-:W-:-:S03]  /*06f0*/  SEL R28, R19, 0xff800000, P0 ;  /* 0xff800000131c7807 */ /* 0x000fc60000000000 */
[----:B------:R-:W-:Y:S02]  /*0700*/  @!P5 SEL R16, R16, R23, !P4 ;  /* 0x000000171010d207 */ /* 0x000fe40006000000 */
[----:B------:R-:W-:Y:S02]  /*0710*/  FSETP.GEU.AND P5, PT, R24, R17, PT ;  /* 0x000000111800720b */ /* 0x000fe40003fae000 */
[----:B------:R-:W-:Y:S02]  /*0720*/  FSETP.NAN.AND P1, PT, R28, R28, PT ;  /* 0x0000001c1c00720b */ /* 0x000fe40003f28000 */
[----:B------:R-:W-:Y:S02]  /*0730*/  @!P6 SEL R17, R17, R24, !P5 ;  /* 0x000000181111e207 */ /* 0x000fe40006800000 */
[----:B------:R-:W-:-:S04]  /*0740*/  FSETP.GEU.AND P6, PT, R3, R18, PT ;  /* 0x000000120300720b */ /* 0x000fc80003fce000 */
[----:B------:R-:W-:Y:S02]  /*0750*/  @!P3 SEL R18, R18, R3, !P6 ;  /* 0x000000031212b207 */ /* 0x000fe40007000000 */
[----:B------:R-:W-:Y:S02]  /*0760*/  FSETP.GEU.AND P3, PT, R15, R28, PT ;  /* 0x0000001c0f00720b */ /* 0x000fe40003f6e000 */
[----:B---3--:R-:W-:Y:S02]  /*0770*/  SEL R3, R7, 0xff800000, P2 ;  /* 0xff80000007037807 */ /* 0x008fe40001000000 */
[----:B------:R-:W-:Y:S02]  /*0780*/  @!P1 SEL R28, R28, R15, !P3 ;  /* 0x0000000f1c1c9207 */ /* 0x000fe40005800000 */
[----:B------:R-:W-:Y:S02]  /*0790*/  FSETP.NAN.AND P1, PT, R3, R3, PT ;  /* 0x000000030300720b */ /* 0x000fe40003f28000 */
[----:B------:R-:W-:-:S02]  /*07a0*/  SEL R22, R14, 0x3, P4 ;  /* 0x000000030e167807 */ /* 0x000fc40002000000 */
[----:B------:R-:W-:Y:S02]  /*07b0*/  FSETP.GEU.AND P4, PT, R28, R3, PT ;  /* 0x000000031c00720b */ /* 0x000fe40003f8e000 */
[----:B------:R-:W-:Y:S02]  /*07c0*/  SEL R23, R6, 0xff800000, P2 ;  /* 0xff80000006177807 */ /* 0x000fe40001000000 */
[----:B------:R-:W-:Y:S02]  /*07d0*/  CS2R R6, SRZ ;  /* 0x0000000000067805 */ /* 0x000fe4000001ff00 */
[----:B------:R-:W-:Y:S02]  /*07e0*/  SEL R24, R5, 0xff800000, P2 ;  /* 0xff80000005187807 */ /* 0x000fe40001000000 */
[----:B------:R-:W-:Y:S02]  /*07f0*/  SEL R19, R4, 0xff800000, P2 ;  /* 0xff80000004137807 */ /* 0x000fe40001000000 */
[----:B------:R-:W-:-:S02]  /*0800*/  CS2R R4, SRZ ;  /* 0x0000000000047805 */ /* 0x000fc4000001ff00 */
[----:B------:R-:W-:Y:S01]  /*0810*/  @!P1 SEL R3, R3, R28, !P4 ;  /* 0x0000001c03039207 */ /* 0x000fe20006000000 */
[----:B------:R-:W-:Y:S01]  /*0820*/  IMAD.WIDE R28, R29, 0x4, R20 ;  /* 0x000000041d1c7825 */ /* 0x000fe200078e0214 */
[-C--:B------:R-:W-:Y:S02]  /*0830*/  FSETP.NAN.AND P1, PT, R23, R23.reuse, PT ;  /* 0x000000171700720b */ /* 0x080fe40003f28000 */
[----:B------:R-:W-:Y:S02]  /*0840*/  SEL R25, R13, 0x3, P5 ;  /* 0x000000030d197807 */ /* 0x000fe40002800000 */
[----:B------:R-:W-:Y:S01]  /*0850*/  FSETP.NAN.AND P5, PT, R24, R24, PT ;  /* 0x000000181800720b */ /* 0x000fe20003fa8000 */
[----:B------:R1:W2:Y:S01]  /*0860*/  @P0 LDG.E.128 R4, desc[UR4][R28.64] ;  /* 0x000000041c040981 */ /* 0x0002a2000c1e1d00 */
[----:B------:R-:W-:Y:S02]  /*0870*/  SEL R26, R26, 0x3, P6 ;  /* 0x000000031a1a7807 */ /* 0x000fe40003000000 */
[----:B------:R-:W-:-:S05]  /*0880*/  FSETP.GEU.AND P6, PT, R18, R23, PT ;  /* 0x000000171200720b */ /* 0x000fca0003fce000 */
[----:B------:R-:W-:Y:S02]  /*0890*/  @!P1 SEL R23, R23, R18, !P6 ;  /* 0x0000001217179207 */ /* 0x000fe40007000000 */
[----:B------:R-:W-:-:S04]  /*08a0*/  FSETP.GEU.AND P1, PT, R17, R24, PT ;  /* 0x000000181100720b */ /* 0x000fc80003f2e000 */
[----:B------:R-:W-:Y:S01]  /*08b0*/  @!P5 SEL R24, R24, R17, !P1 ;  /* 0x000000111818d207 */ /* 0x000fe20004800000 */
[----:B------:R-:W-:Y:S01]  /*08c0*/  VIADD R17, R2, 0x600 ;  /* 0x0000060002117836 */ /* 0x000fe20000000000 */
[----:B------:R-:W-:Y:S02]  /*08d0*/  SEL R27, R12, 0x3, P3 ;  /* 0x000000030c1b7807 */ /* 0x000fe40001800000 */
[----:B------:R-:W-:Y:S02]  /*08e0*/  CS2R R12, SRZ ;  /* 0x00000000000c7805 */ /* 0x000fe4000001ff00 */
[----:B------:R-:W-:Y:S02]  /*08f0*/  CS2R R14, SRZ ;  /* 0x00000000000e7805 */ /* 0x000fe4000001ff00 */
[-C--:B------:R-:W-:Y:S01]  /*0900*/  FSETP.NAN.AND P3, PT, R19, R19.reuse, PT ;  /* 0x000000131300720b */ /* 0x080fe20003f68000 */
[----:B-1----:R-:W-:Y:S01]  /*0910*/  IMAD.WIDE R28, R17, 0x4, R20 ;  /* 0x00000004111c7825 */ /* 0x002fe200078e0214 */
[----:B------:R-:W-:-:S04]  /*0920*/  FSETP.GEU.AND P5, PT, R16, R19, PT ;  /* 0x000000131000720b */ /* 0x000fc80003fae000 */
[----:B------:R1:W3:Y:S01]  /*0930*/  @P2 LDG.E.128 R12, desc[UR4][R28.64] ;  /* 0x000000041c0c2981 */ /* 0x0002e2000c1e1d00 */
[----:B----4-:R-:W-:-:S06]  /*0940*/  SEL R8, R8, 0xff800000, P2 ;  /* 0xff80000008087807 */ /* 0x010fcc0001000000 */
[----:B------:R-:W-:Y:S02]  /*0950*/  @!P3 SEL R19, R19, R16, !P5 ;  /* 0x000000101313b207 */ /* 0x000fe40006800000 */
[-C--:B------:R-:W-:Y:S01]  /*0960*/  FSETP.NAN.AND P3, PT, R8, R8.reuse, PT ;  /* 0x000000080800720b */ /* 0x080fe20003f68000 */
[----:B------:R-:W-:Y:S01]  /*0970*/  VIADD R17, R2, 0x630 ;  /* 0x0000063002117836 */ /* 0x000fe20000000000 */
[----:B------:R-:W-:Y:S02]  /*0980*/  SEL R27, R27, 0x4, P4 ;  /* 0x000000041b1b7807 */ /* 0x000fe40002000000 */
[----:B------:R-:W-:Y:S01]  /*0990*/  FSETP.GEU.AND P4, PT, R19, R8, PT ;  /* 0x000000081300720b */ /* 0x000fe20003f8e000 */
[----:B------:R-:W-:Y:S01]  /*09a0*/  IMAD.WIDE R20, R17, 0x4, R20 ;  /* 0x0000000411147825 */ /* 0x000fe200078e0214 */
[----:B------:R-:W-:-:S07]  /*09b0*/  CS2R R16, SRZ ;  /* 0x0000000000107805 */ /* 0x000fce000001ff00 */
[----:B------:R-:W-:Y:S02]  /*09c0*/  @!P3 SEL R8, R8, R19, !P4 ;  /* 0x000000130808b207 */ /* 0x000fe40006000000 */
[----:B------:R-:W-:-:S06]  /*09d0*/  CS2R R18, SRZ ;  /* 0x0000000000127805 */ /* 0x000fcc000001ff00 */
[----:B------:R4:W5:Y:S01]  /*09e0*/  @P2 LDG.E.128 R16, desc[UR4][R20.64] ;  /* 0x0000000414102981 */ /* 0x000962000c1e1d00 */
[----:B------:R-:W-:Y:S02]  /*09f0*/  SEL R9, R9, 0xff800000, P2 ;  /* 0xff80000009097807 */ /* 0x000fe40001000000 */
[----:B------:R-:W-:Y:S02]  /*0a00*/  SEL R10, R10, 0xff800000, P2 ;  /* 0xff8000000a0a7807 */ /* 0x000fe40001000000 */
[----:B------:R-:W-:Y:S02]  /*0a10*/  FSETP.NAN.AND P3, PT, R9, R9, PT ;  /* 0x000000090900720b */ /* 0x000fe40003f68000 */
[----:B------:R-:W-:Y:S02]  /*0a20*/  SEL R2, R25, 0x4, P1 ;  /* 0x0000000419027807 */ /* 0x000fe40000800000 */
[----:B------:R-:W-:Y:S02]  /*0a30*/  FSETP.NAN.AND P1, PT, R10, R10, PT ;  /* 0x0000000a0a00720b */ /* 0x000fe40003f28000 */
[----:B-1----:R-:W-:-:S02]  /*0a40*/  SEL R28, R11, 0xff800000, P2 ;  /* 0xff8000000b1c7807 */ /* 0x002fc40001000000 */
[----:B------:R-:W-:Y:S02]  /*0a50*/  SEL R22, R22, 0x4, P5 ;  /* 0x0000000416167807 */ /* 0x000fe40002800000 */
[----:B------:R-:W-:Y:S02]  /*0a60*/  SEL R26, R26, 0x4, P6 ;  /* 0x000000041a1a7807 */ /* 0x000fe40003000000 */
[----:B------:R-:W-:Y:S02]  /*0a70*/  FSETP.GEU.AND P5, PT, R24, R9, PT ;  /* 0x000000091800720b */ /* 0x000fe40003fae000 */
[----:B------:R-:W-:Y:S02]  /*0a80*/  FSETP.NAN.AND P6, PT, R28, R28, PT ;  /* 0x0000001c1c00720b */ /* 0x000fe40003fc8000 */
[----:B------:R-:W-:Y:S02]  /*0a90*/  @!P3 SEL R9, R9, R24, !P5 ;  /* 0x000000180909b207 */ /* 0x000fe40006800000 */
[----:B------:R-:W-:-:S04]  /*0aa0*/  FSETP.GEU.AND P3, PT, R23, R10, PT ;  /* 0x0000000a1700720b */ /* 0x000fc80003f6e000 */
[----:B------:R-:W-:Y:S02]  /*0ab0*/  @!P1 SEL R10, R10, R23, !P3 ;  /* 0x000000170a0a9207 */ /* 0x000fe40005800000 */
[----:B------:R-:W-:-:S04]  /*0ac0*/  FSETP.GEU.AND P1, PT, R3, R28, PT ;  /* 0x0000001c0300720b */ /* 0x000fc80003f2e000 */
[----:B------:R-:W-:Y:S02]  /*0ad0*/  @!P6 SEL R28, R28, R3, !P1 ;  /* 0x000000031c1ce207 */ /* 0x000fe40004800000 */
[----:B------:R-:W-:Y:S02]  /*0ae0*/  SEL R2, R2, 0x5, P5 ;  /* 0x0000000502027807 */ /* 0x000fe40002800000 */
[----:B------:R-:W-:Y:S02]  /*0af0*/  SEL R26, R26, 0x5, P3 ;  /* 0x000000051a1a7807 */ /* 0x000fe40001800000 */
[----:B------:R-:W-:Y:S02]  /*0b00*/  SEL R27, R27, 0x5, P1 ;  /* 0x000000051b1b7807 */ /* 0x000fe40000800000 */
[----:B--2---:R-:W-:Y:S02]  /*0b10*/  SEL R7, R7, 0xff800000, P0 ;  /* 0xff80000007077807 */ /* 0x004fe40000000000 */
[----:B------:R-:W-:-:S02]  /*0b20*/  SEL R11, R6, 0xff800000, P0 ;  /* 0xff800000060b7807 */ /* 0x000fc40000000000 */
[----:B------:R-:W-:Y:S02]  /*0b30*/  FSETP.NAN.AND P6, PT, R7, R7, PT ;  /* 0x000000070700720b */ /* 0x000fe40003fc8000 */
[----:B------:R-:W-:Y:S02]  /*0b40*/  SEL R6, R22, 0x5, P4 ;  /* 0x0000000516067807 */ /* 0x000fe40002000000 */
[----:B------:R-:W-:Y:S02]  /*0b50*/  FSETP.NAN.AND P4, PT, R11, R11, PT ;  /* 0x0000000b0b00720b */ /* 0x000fe40003f88000 */
[----:B------:R-:W-:Y:S02]  /*0b60*/  SEL R5, R5, 0xff800000, P0 ;  /* 0xff80000005057807 */ /* 0x000fe40000000000 */
[----:B------:R-:W-:Y:S02]  /*0b70*/  FSETP.GEU.AND P3, PT, R28, R7, PT ;  /* 0x000000071c00720b */ /* 0x000fe40003f6e000 */
[----:B------:R-:W-:-:S02]  /*0b80*/  FSETP.NAN.AND P5, PT, R5, R5, PT ;  /* 0x000000050500720b */ /* 0x000fc40003fa8000 */
[----:B----4-:R-:W-:Y:S02]  /*0b90*/  SEL R20, R4, 0xff800000, P0 ;  /* 0xff80000004147807 */ /* 0x010fe40000000000 */
[----:B------:R-:W-:Y:S02]  /*0ba0*/  FSETP.GEU.AND P0, PT, R10, R11, PT ;  /* 0x0000000b0a00720b */ /* 0x000fe40003f0e000 */
[----:B------:R-:W-:Y:S02]  /*0bb0*/  @!P6 SEL R7, R7, R28, !P3 ;  /* 0x0000001c0707e207 */ /* 0x000fe40005800000 */
[----:B------:R-:W-:Y:S02]  /*0bc0*/  FSETP.NAN.AND P6, PT, R20, R20, PT ;  /* 0x000000141400720b */ /* 0x000fe40003fc8000 */
[----:B------:R-:W-:Y:S02]  /*0bd0*/  @!P4 SEL R11, R11, R10, !P0 ;  /* 0x0000000a0b0bc207 */ /* 0x000fe40004000000 */
[----:B------:R-:W-:-:S02]  /*0be0*/  FSETP.GEU.AND P4, PT, R9, R5, PT ;  /* 0x000000050900720b */ /* 0x000fc40003f8e000 */
[----:B---3--:R-:W-:Y:S02]  /*0bf0*/  SEL R3, R12, 0xff800000, P2 ;  /* 0xff8000000c037807 */ /* 0x008fe40001000000 */
[----:B------:R-:W-:Y:S02]  /*0c00*/  @!P5 SEL R5, R5, R9, !P4 ;  /* 0x000000090505d207 */ /* 0x000fe40006000000 */
[----:B------:R-:W-:Y:S02]  /*0c10*/  FSETP.NAN.AND P1, PT, R3, R3, PT ;  /* 0x000000030300720b */ /* 0x000fe40003f28000 */
[----:B------:R-:W-:Y:S02]  /*0c20*/  FSETP.GEU.AND P5, PT, R8, R20, PT ;  /* 0x000000140800720b */ /* 0x000fe40003fae000 */
[----:B------:R-:W-:Y:S02]  /*0c30*/  SEL R4, R13, 0xff800000, P2 ;  /* 0xff8000000d047807 */ /* 0x000fe40001000000 */
[----:B------:R-:W-:-:S02]  /*0c40*/  @!P6 SEL R20, R20, R8, !P5 ;  /* 0x000000081414e207 */ /* 0x000fc40006800000 */
[----:B------:R-:W-:Y:S02]  /*0c50*/  FSETP.NAN.AND P6, PT, R4, R4, PT ;  /* 0x000000040400720b */ /* 0x000fe40003fc8000 */
[----:B------:R-:W-:Y:S02]  /*0c60*/  SEL R14, R14, 0xff800000, P2 ;  /* 0xff8000000e0e7807 */ /* 0x000fe40001000000 */
[----:B------:R-:W-:Y:S02]  /*0c70*/  SEL R8, R27, 0x6, P3 ;  /* 0x000000061b087807 */ /* 0x000fe40001800000 */
[----:B------:R-:W-:Y:S02]  /*0c80*/  FSETP.GEU.AND P3, PT, R20, R3, PT ;  /* 0x000000031400720b */ /* 0x000fe40003f6e000 */
[----:B------:R-:W-:Y:S02]  /*0c90*/  SEL R26, R26, 0x6, P0 ;  /* 0x000000061a1a7807 */ /* 0x000fe40000000000 */
[----:B------:R-:W-:-:S02]  /*0ca0*/  FSETP.NAN.AND P0, PT, R14, R14, PT ;  /* 0x0000000e0e00720b */ /* 0x000fc40003f08000 */
[----:B------:R-:W-:Y:S02]  /*0cb0*/  SEL R10, R15, 0xff800000, P2 ;  /* 0xff8000000f0a7807 */ /* 0x000fe40001000000 */
[----:B------:R-:W-:Y:S02]  /*0cc0*/  @!P1 SEL R3, R3, R20, !P3 ;  /* 0x0000001403039207 */ /* 0x000fe40005800000 */
[----:B------:R-:W-:Y:S02]  /*0cd0*/  SEL R9, R6, 0x6, P5 ;  /* 0x0000000606097807 */ /* 0x000fe40002800000 */
[----:B------:R-:W-:Y:S02]  /*0ce0*/  FSETP.GEU.AND P1, PT, R5, R4, PT ;  /* 0x000000040500720b */ /* 0x000fe40003f2e000 */
[----:B------:R-:W-:Y:S02]  /*0cf0*/  FSETP.NAN.AND P5, PT, R10, R10, PT ;  /* 0x0000000a0a00720b */ /* 0x000fe40003fa8000 */
[----:B------:R-:W-:-:S02]  /*0d00*/  @!P6 SEL R4, R4, R5, !P1 ;  /* 0x000000050404e207 */ /* 0x000fc40004800000 */
[----:B------:R-:W-:Y:S02]  /*0d10*/  FSETP.GEU.AND P6, PT, R11, R14, PT ;  /* 0x0000000e0b00720b */ /* 0x000fe40003fce000 */
[----:B-----5:R-:W-:Y:S02]  /*0d20*/  SEL R19, R19, 0xff800000, P2 ;  /* 0xff80000013137807 */ /* 0x020fe40001000000 */
[----:B------:R-:W-:Y:S02]  /*0d30*/  @!P0 SEL R14, R14, R11, !P6 ;  /* 0x0000000b0e0e8207 */ /* 0x000fe40007000000 */
[----:B------:R-:W-:-:S04]  /*0d40*/  FSETP.GEU.AND P0, PT, R7, R10, PT ;  /* 0x0000000a0700720b */ /* 0x000fc80003f0e000 */
[----:B------:R-:W-:Y:S02]  /*0d50*/  @!P5 SEL R10, R10, R7, !P0 ;  /* 0x000000070a0ad207 */ /* 0x000fe40004000000 */
[----:B------:R-:W-:Y:S01]  /*0d60*/  FSETP.NAN.AND P5, PT, R19, R19, PT ;  /* 0x000000131300720b */ /* 0x000fe20003fa8000 */
[----:B------:R-:W1:Y:S01]  /*0d70*/  LDC.64 R6, c[0x0][0x218] ;  /* 0x00008600ff067b82 */ /* 0x000e620000000a00 */
[----:B------:R-:W-:Y:S02]  /*0d80*/  SEL R2, R2, 0x6, P4 ;  /* 0x0000000602027807 */ /* 0x000fe40002000000 */
[----:B------:R-:W-:Y:S02]  /*0d90*/  SEL R16, R16, 0xff800000, P2 ;  /* 0xff80000010107807 */ /* 0x000fe40001000000 */
[----:B------:R-:W-:Y:S02]  /*0da0*/  SEL R17, R17, 0xff800000, P2 ;  /* 0xff80000011117807 */ /* 0x000fe40001000000 */
[----:B------:R-:W-:-:S02]  /*0db0*/  SEL R18, R18, 0xff800000, P2 ;  /* 0xff80000012127807 */ /* 0x000fc40001000000 */
[----:B------:R-:W-:Y:S02]  /*0dc0*/  FSETP.GEU.AND P2, PT, R10, R19, PT ;  /* 0x000000130a00720b */ /* 0x000fe40003f4e000 */
[----:B------:R-:W-:Y:S02]  /*0dd0*/  SEL R9, R9, 0x7, P3 ;  /* 0x0000000709097807 */ /* 0x000fe40001800000 */
[----:B------:R-:W-:Y:S02]  /*0de0*/  SEL R2, R2, 0x7, P1 ;  /* 0x0000000702027807 */ /* 0x000fe40000800000 */
[----:B------:R-:W-:Y:S02]  /*0df0*/  FSETP.NAN.AND P4, PT, R18, R18, PT ;  /* 0x000000121200720b */ /* 0x000fe40003f88000 */
[----:B------:R-:W-:Y:S02]  /*0e00*/  FSETP.NAN.AND P3, PT, R17, R17, PT ;  /* 0x000000111100720b */ /* 0x000fe40003f68000 */
[----:B------:R-:W-:-:S02]  /*0e10*/  FSETP.NAN.AND P1, PT, R16, R16, PT ;  /* 0x000000101000720b */ /* 0x000fc40003f28000 */
[----:B------:R-:W-:Y:S02]  /*0e20*/  @!P5 SEL R19, R19, R10, !P2 ;  /* 0x0000000a1313d207 */ /* 0x000fe40005000000 */
[----:B------:R-:W-:Y:S02]  /*0e30*/  SEL R26, R26, 0x7, P6 ;  /* 0x000000071a1a7807 */ /* 0x000fe40003000000 */
[----:B------:R-:W-:Y:S02]  /*0e40*/  SEL R8, R8, 0x7, P0 ;  /* 0x0000000708087807 */ /* 0x000fe40000000000 */
[----:B------:R-:W-:Y:S02]  /*0e50*/  FSETP.GEU.AND P6, PT, R14, R18, PT ;  /* 0x000000120e00720b */ /* 0x000fe40003fce000 */
[----:B------:R-:W-:Y:S02]  /*0e60*/  FSETP.GEU.AND P5, PT, R4, R17, PT ;  /* 0x000000110400720b */ /* 0x000fe40003fae000 */
[----:B------:R-:W-:-:S02]  /*0e70*/  FSETP.GEU.AND P0, PT, R3, R16, PT ;  /* 0x000000100300720b */ /* 0x000fc40003f0e000 */
[----:B------:R-:W-:Y:S02]  /*0e80*/  SEL R5, R8, 0x8, P2 ;  /* 0x0000000808057807 */ /* 0x000fe40001000000 */
[----:B------:R-:W-:Y:S02]  /*0e90*/  SEL R26, R26, 0x8, P6 ;  /* 0x000000081a1a7807 */ /* 0x000fe40003000000 */
[----:B------:R-:W-:Y:S02]  /*0ea0*/  SEL R2, R2, 0x8, P5 ;  /* 0x0000000802027807 */ /* 0x000fe40002800000 */
[----:B------:R-:W-:Y:S02]  /*0eb0*/  SEL R9, R9, 0x8, P0 ;  /* 0x0000000809097807 */ /* 0x000fe40000000000 */
[----:B------:R-:W-:Y:S02]  /*0ec0*/  IADD3 R8, P2, R0, UR6, RZ ;  /* 0x0000000600087c10 */ /* 0x000fe4000ff5e0ff */
[----:B------:R-:W-:-:S02]  /*0ed0*/  PRMT R5, R26, 0x3340, R5 ;  /* 0x000033401a057816 */ /* 0x000fc40000000005 */
[----:B------:R-:W-:Y:S01]  /*0ee0*/  PRMT R2, R9, 0x3340, R2 ;  /* 0x0000334009027816 */ /* 0x000fe20000000002 */
[----:B-1----:R-:W-:Y:S01]  /*0ef0*/  IMAD.WIDE R6, R0, 0x4, R6 ;  /* 0x0000000400067825 */ /* 0x002fe200078e0206 */
[----:B------:R-:W-:Y:S02]  /*0f00*/  @!P4 SEL R18, R18, R14, !P6 ;  /* 0x0000000e1212c207 */ /* 0x000fe40007000000 */
[----:B------:R-:W-:Y:S02]  /*0f10*/  @!P3 SEL R17, R17, R4, !P5 ;  /* 0x000000041111b207 */ /* 0x000fe40006800000 */
[----:B------:R-:W-:Y:S02]  /*0f20*/  @!P1 SEL R16, R16, R3, !P0 ;  /* 0x0000000310109207 */ /* 0x000fe40004000000 */
[----:B------:R-:W-:Y:S02]  /*0f30*/  LEA.HI.X.SX32 R9, R0, UR7, 0x1, P2 ;  /* 0x0000000700097c11 */ /* 0x000fe400090f0eff */
[----:B------:R-:W-:Y:S01]  /*0f40*/  PRMT R5, R2, 0x5410, R5 ;  /* 0x0000541002057816 */ /* 0x000fe20000000005 */
[----:B------:R-:W-:Y:S04]  /*0f50*/  STG.E.128 desc[UR4][R6.64], R16 ;  /* 0x0000001006007986 */ /* 0x000fe8000c101d04 */
[----:B------:R-:W-:Y:S01]  /*0f60*/  STG.E desc[UR4][R8.64], R5 ;  /* 0x0000000508007986 */ /* 0x000fe2000c101904 */
[----:B------:R-:W-:Y:S05]  /*0f70*/  EXIT ;  /* 0x000000000000794d */ /* 0x000fea0003800000 */
.L_x_0:
[----:B------:R-:W-:-:S00]  /*0f80*/  BRA `(.L_x_0) ;  /* 0xfffffffc00fc7947 */ /* 0x000fc0000383ffff */
[----:B------:R-:W-:-:S00]  /*0f90*/  NOP ;  /* 0x0000000000007918 */ /* 0x000fc00000000000 */
        /* <DEDUP_REMOVED lines=14> */
.L_x_1:


//--------------------- .nv.constant0.triton_poi_fused_max_pool2d_with_indices_8 --------------------------
	.section	.nv.constant0.triton_poi_fused_max_pool2d_with_indices_8,"a",@progbits
	.sectionflags	@""
	.align	4
.nv.constant0.triton_poi_fused_max_pool2d_with_indices_8:
	.zero		556
